//
// Generated by NVIDIA NVVM Compiler
//
// Compiler Build ID: CL-36424714
// Cuda compilation tools, release 13.0, V13.0.88
// Based on NVVM 20.0.0
//

.version 9.0
.target sm_100
.address_size 64

	// .globl	_Z19frobeniusNormKernelPiiiPd

.visible .entry _Z19frobeniusNormKernelPiiiPd(
	.param .u64 .ptr .align 1 _Z19frobeniusNormKernelPiiiPd_param_0,
	.param .u32 _Z19frobeniusNormKernelPiiiPd_param_1,
	.param .u32 _Z19frobeniusNormKernelPiiiPd_param_2,
	.param .u64 .ptr .align 1 _Z19frobeniusNormKernelPiiiPd_param_3
)
{


	ret;

}
	// .globl	_Z30calculateSimilarityScoreKernelPiS_iiddPd
.visible .entry _Z30calculateSimilarityScoreKernelPiS_iiddPd(
	.param .u64 .ptr .align 1 _Z30calculateSimilarityScoreKernelPiS_iiddPd_param_0,
	.param .u64 .ptr .align 1 _Z30calculateSimilarityScoreKernelPiS_iiddPd_param_1,
	.param .u32 _Z30calculateSimilarityScoreKernelPiS_iiddPd_param_2,
	.param .u32 _Z30calculateSimilarityScoreKernelPiS_iiddPd_param_3,
	.param .f64 _Z30calculateSimilarityScoreKernelPiS_iiddPd_param_4,
	.param .f64 _Z30calculateSimilarityScoreKernelPiS_iiddPd_param_5,
	.param .u64 .ptr .align 1 _Z30calculateSimilarityScoreKernelPiS_iiddPd_param_6
)
{


	ret;

}


// ===== COMPILED SASS (sm_100) =====

	.target	sm_100

	.elftype	@"ET_EXEC"


//--------------------- .note.nv.tkinfo           --------------------------
	.section	.note.nv.tkinfo,"",@"SHT_NOTE"
	.sectionflags	@"SHF_NOTE_NV_TKINFO"
	.tkinfo
        /*0018*/ 	.word	0x00000002
        /*0030*/ 	.string	""
        /*0030*/ 	.string	"ptxas"
        /*0030*/ 	.string	"Cuda compilation tools, release 13.0, V13.0.88"
        /*0030*/ 	.string	"Build cuda_13.0.r13.0/compiler.36424714_0"
        /*0030*/ 	.string	"-arch sm_100 -m 64 "



//--------------------- .note.nv.cuinfo           --------------------------
	.section	.note.nv.cuinfo,"",@"SHT_NOTE"
	.sectionflags	@"SHF_NOTE_NV_CUINFO"
        /*0018*/ 	.short	0x0002
        /*001a*/ 	.short	0x0064
        /*001c*/ 	.short	0x0082
	.zero		2


//--------------------- .nv.info                  --------------------------
	.section	.nv.info,"",@"SHT_CUDA_INFO"
	.align	4


	//----- nvinfo : EIATTR_REGCOUNT
	.align		4
        /*0000*/ 	.byte	0x04, 0x2f
        /*0002*/ 	.short	(.L_1 - .L_0)
	.align		4
.L_0:
        /*0004*/ 	.word	index@(_Z19frobeniusNormKernelPiiiPd)
        /*0008*/ 	.word	0x00000004


	//----- nvinfo : EIATTR_FRAME_SIZE
	.align		4
.L_1:
        /*000c*/ 	.byte	0x04, 0x11
        /*000e*/ 	.short	(.L_3 - .L_2)
	.align		4
.L_2:
        /*0010*/ 	.word	index@(_Z19frobeniusNormKernelPiiiPd)
        /*0014*/ 	.word	0x00000000


	//----- nvinfo : EIATTR_REGCOUNT
	.align		4
.L_3:
        /*0018*/ 	.byte	0x04, 0x2f
        /*001a*/ 	.short	(.L_5 - .L_4)
	.align		4
.L_4:
        /*001c*/ 	.word	index@(_Z30calculateSimilarityScoreKernelPiS_iiddPd)
        /*0020*/ 	.word	0x00000004


	//----- nvinfo : EIATTR_FRAME_SIZE
	.align		4
.L_5:
        /*0024*/ 	.byte	0x04, 0x11
        /*0026*/ 	.short	(.L_7 - .L_6)
	.align		4
.L_6:
        /*0028*/ 	.word	index@(_Z30calculateSimilarityScoreKernelPiS_iiddPd)
        /*002c*/ 	.word	0x00000000


	//----- nvinfo : EIATTR_MIN_STACK_SIZE
	.align		4
.L_7:
        /*0030*/ 	.byte	0x04, 0x12
        /*0032*/ 	.short	(.L_9 - .L_8)
	.align		4
.L_8:
        /*0034*/ 	.word	index@(_Z30calculateSimilarityScoreKernelPiS_iiddPd)
        /*0038*/ 	.word	0x00000000


	//----- nvinfo : EIATTR_MIN_STACK_SIZE
	.align		4
.L_9:
        /*003c*/ 	.byte	0x04, 0x12
        /*003e*/ 	.short	(.L_11 - .L_10)
	.align		4
.L_10:
        /*0040*/ 	.word	index@(_Z19frobeniusNormKernelPiiiPd)
        /*0044*/ 	.word	0x00000000
.L_11:


//--------------------- .nv.compat                --------------------------
	.section	.nv.compat,"",@"SHT_CUDA_COMPAT_INFO"
	.align	4
        /*0000*/ 	.byte	0x02, 0x09, 0x00, 0x00, 0x02, 0x02, 0x01, 0x00, 0x02, 0x05, 0x05, 0x00, 0x03, 0x07, 0x01, 0x01
        /*0010*/ 	.byte	0x02, 0x03, 0x00, 0x00, 0x02, 0x06, 0x01, 0x00, 0x04, 0x0b, 0x08, 0x00, 0x09, 0x00, 0x00, 0x00
        /*0020*/ 	.byte	0x00, 0x00, 0x00, 0x00


//--------------------- .nv.info._Z30calculateSimilarityScoreKernelPiS_iiddPd --------------------------
	.section	.nv.info._Z30calculateSimilarityScoreKernelPiS_iiddPd,"",@"SHT_CUDA_INFO"
	.sectionflags	@""
	.align	4


	//----- nvinfo : EIATTR_CUDA_API_VERSION
	.align		4
        /*0000*/ 	.byte	0x04, 0x37
        /*0002*/ 	.short	(.L_13 - .L_12)
.L_12:
        /*0004*/ 	.word	0x00000082


	//----- nvinfo : EIATTR_KPARAM_INFO
	.align		4
.L_13:
        /*0008*/ 	.byte	0x04, 0x17
        /*000a*/ 	.short	(.L_15 - .L_14)
.L_14:
        /*000c*/ 	.word	0x00000000
        /*0010*/ 	.short	0x0006
        /*0012*/ 	.short	0x0028
        /*0014*/ 	.byte	0x00, 0xf5, 0x21, 0x00


	//----- nvinfo : EIATTR_KPARAM_INFO
	.align		4
.L_15:
        /*0018*/ 	.byte	0x04, 0x17
        /*001a*/ 	.short	(.L_17 - .L_16)
.L_16:
        /*001c*/ 	.word	0x00000000
        /*0020*/ 	.short	0x0005
        /*0022*/ 	.short	0x0020
        /*0024*/ 	.byte	0x00, 0xf0, 0x21, 0x00


	//----- nvinfo : EIATTR_KPARAM_INFO
	.align		4
.L_17:
        /*0028*/ 	.byte	0x04, 0x17
        /*002a*/ 	.short	(.L_19 - .L_18)
.L_18:
        /*002c*/ 	.word	0x00000000
        /*0030*/ 	.short	0x0004
        /*0032*/ 	.short	0x0018
        /*0034*/ 	.byte	0x00, 0xf0, 0x21, 0x00


	//----- nvinfo : EIATTR_KPARAM_INFO
	.align		4
.L_19:
        /*0038*/ 	.byte	0x04, 0x17
        /*003a*/ 	.short	(.L_21 - .L_20)
.L_20:
        /*003c*/ 	.word	0x00000000
        /*0040*/ 	.short	0x0003
        /*0042*/ 	.short	0x0014
        /*0044*/ 	.byte	0x00, 0xf0, 0x11, 0x00


	//----- nvinfo : EIATTR_KPARAM_INFO
	.align		4
.L_21:
        /*0048*/ 	.byte	0x04, 0x17
        /*004a*/ 	.short	(.L_23 - .L_22)
.L_22:
        /*004c*/ 	.word	0x00000000
        /*0050*/ 	.short	0x0002
        /*0052*/ 	.short	0x0010
        /*0054*/ 	.byte	0x00, 0xf0, 0x11, 0x00


	//----- nvinfo : EIATTR_KPARAM_INFO
	.align		4
.L_23:
        /*0058*/ 	.byte	0x04, 0x17
        /*005a*/ 	.short	(.L_25 - .L_24)
.L_24:
        /*005c*/ 	.word	0x00000000
        /*0060*/ 	.short	0x0001
        /*0062*/ 	.short	0x0008
        /*0064*/ 	.byte	0x00, 0xf5, 0x21, 0x00


	//----- nvinfo : EIATTR_KPARAM_INFO
	.align		4
.L_25:
        /*0068*/ 	.byte	0x04, 0x17
        /*006a*/ 	.short	(.L_27 - .L_26)
.L_26:
        /*006c*/ 	.word	0x00000000
        /*0070*/ 	.short	0x0000
        /*0072*/ 	.short	0x0000
        /*0074*/ 	.byte	0x00, 0xf5, 0x21, 0x00


	//----- nvinfo : EIATTR_SPARSE_MMA_MASK
	.align		4
.L_27:
        /*0078*/ 	.byte	0x03, 0x50
        /*007a*/ 	.short	0x0000


	//----- nvinfo : EIATTR_MAXREG_COUNT
	.align		4
        /*007c*/ 	.byte	0x03, 0x1b
        /*007e*/ 	.short	0x00ff


	//----- nvinfo : EIATTR_MERCURY_ISA_VERSION
	.align		4
        /*0080*/ 	.byte	0x03, 0x5f
        /*0082*/ 	.short	0x0101


	//----- nvinfo : EIATTR_VRC_CTA_INIT_COUNT
	.align		4
        /*0084*/ 	.byte	0x02, 0x4a
	.zero		1
	.zero		1


	//----- nvinfo : EIATTR_EXIT_INSTR_OFFSETS
	.align		4
        /*0088*/ 	.byte	0x04, 0x1c
        /*008a*/ 	.short	(.L_29 - .L_28)


	//   ....[0]....
.L_28:
        /*008c*/ 	.word	0x00000010


	//----- nvinfo : EIATTR_CBANK_PARAM_SIZE
	.align		4
.L_29:
        /*0090*/ 	.byte	0x03, 0x19
        /*0092*/ 	.short	0x0030


	//----- nvinfo : EIATTR_PARAM_CBANK
	.align		4
        /*0094*/ 	.byte	0x04, 0x0a
        /*0096*/ 	.short	(.L_31 - .L_30)
	.align		4
.L_30:
        /*0098*/ 	.word	index@(.nv.constant0._Z30calculateSimilarityScoreKernelPiS_iiddPd)
        /*009c*/ 	.short	0x0380
        /*009e*/ 	.short	0x0030


	//----- nvinfo : EIATTR_SW_WAR
	.align		4
.L_31:
        /*00a0*/ 	.byte	0x04, 0x36
        /*00a2*/ 	.short	(.L_33 - .L_32)
.L_32:
        /*00a4*/ 	.word	0x00000008
.L_33:


//--------------------- .nv.info._Z19frobeniusNormKernelPiiiPd --------------------------
	.section	.nv.info._Z19frobeniusNormKernelPiiiPd,"",@"SHT_CUDA_INFO"
	.sectionflags	@""
	.align	4


	//----- nvinfo : EIATTR_CUDA_API_VERSION
	.align		4
        /*0000*/ 	.byte	0x04, 0x37
        /*0002*/ 	.short	(.L_35 - .L_34)
.L_34:
        /*0004*/ 	.word	0x00000082


	//----- nvinfo : EIATTR_KPARAM_INFO
	.align		4
.L_35:
        /*0008*/ 	.byte	0x04, 0x17
        /*000a*/ 	.short	(.L_37 - .L_36)
.L_36:
        /*000c*/ 	.word	0x00000000
        /*0010*/ 	.short	0x0003
        /*0012*/ 	.short	0x0010
        /*0014*/ 	.byte	0x00, 0xf5, 0x21, 0x00


	//----- nvinfo : EIATTR_KPARAM_INFO
	.align		4
.L_37:
        /*0018*/ 	.byte	0x04, 0x17
        /*001a*/ 	.short	(.L_39 - .L_38)
.L_38:
        /*001c*/ 	.word	0x00000000
        /*0020*/ 	.short	0x0002
        /*0022*/ 	.short	0x000c
        /*0024*/ 	.byte	0x00, 0xf0, 0x11, 0x00


	//----- nvinfo : EIATTR_KPARAM_INFO
	.align		4
.L_39:
        /*0028*/ 	.byte	0x04, 0x17
        /*002a*/ 	.short	(.L_41 - .L_40)
.L_40:
        /*002c*/ 	.word	0x00000000
        /*0030*/ 	.short	0x0001
        /*0032*/ 	.short	0x0008
        /*0034*/ 	.byte	0x00, 0xf0, 0x11, 0x00


	//----- nvinfo : EIATTR_KPARAM_INFO
	.align		4
.L_41:
        /*0038*/ 	.byte	0x04, 0x17
        /*003a*/ 	.short	(.L_43 - .L_42)
.L_42:
        /*003c*/ 	.word	0x00000000
        /*0040*/ 	.short	0x0000
        /*0042*/ 	.short	0x0000
        /*0044*/ 	.byte	0x00, 0xf5, 0x21, 0x00


	//----- nvinfo : EIATTR_SPARSE_MMA_MASK
	.align		4
.L_43:
        /*0048*/ 	.byte	0x03, 0x50
        /*004a*/ 	.short	0x0000


	//----- nvinfo : EIATTR_MAXREG_COUNT
	.align		4
        /*004c*/ 	.byte	0x03, 0x1b
        /*004e*/ 	.short	0x00ff


	//----- nvinfo : EIATTR_MERCURY_ISA_VERSION
	.align		4
        /*0050*/ 	.byte	0x03, 0x5f
        /*0052*/ 	.short	0x0101


	//----- nvinfo : EIATTR_VRC_CTA_INIT_COUNT
	.align		4
        /*0054*/ 	.byte	0x02, 0x4a
	.zero		1
	.zero		1


	//----- nvinfo : EIATTR_EXIT_INSTR_OFFSETS
	.align		4
        /*0058*/ 	.byte	0x04, 0x1c
        /*005a*/ 	.short	(.L_45 - .L_44)


	//   ....[0]....
.L_44:
        /*005c*/ 	.word	0x00000010


	//----- nvinfo : EIATTR_CBANK_PARAM_SIZE
	.align		4
.L_45:
        /*0060*/ 	.byte	0x03, 0x19
        /*0062*/ 	.short	0x0018


	//----- nvinfo : EIATTR_PARAM_CBANK
	.align		4
        /*0064*/ 	.byte	0x04, 0x0a
        /*0066*/ 	.short	(.L_47 - .L_46)
	.align		4
.L_46:
        /*0068*/ 	.word	index@(.nv.constant0._Z19frobeniusNormKernelPiiiPd)
        /*006c*/ 	.short	0x0380
        /*006e*/ 	.short	0x0018


	//----- nvinfo : EIATTR_SW_WAR
	.align		4
.L_47:
        /*0070*/ 	.byte	0x04, 0x36
        /*0072*/ 	.short	(.L_49 - .L_48)
.L_48:
        /*0074*/ 	.word	0x00000008
.L_49:


//--------------------- .nv.callgraph             --------------------------
	.section	.nv.callgraph,"",@"SHT_CUDA_CALLGRAPH"
	.align	4
	.sectionentsize	8
	.align		4
        /*0000*/ 	.word	0x00000000
	.align		4
        /*0004*/ 	.word	0xffffffff
	.align		4
        /*0008*/ 	.word	0x00000000
	.align		4
        /*000c*/ 	.word	0xfffffffe
	.align		4
        /*0010*/ 	.word	0x00000000
	.align		4
        /*0014*/ 	.word	0xfffffffd
	.align		4
        /*0018*/ 	.word	0x00000000
	.align		4
        /*001c*/ 	.word	0xfffffffc


//--------------------- .text._Z30calculateSimilarityScoreKernelPiS_iiddPd --------------------------
	.section	.text._Z30calculateSimilarityScoreKernelPiS_iiddPd,"ax",@progbits
	.align	128
        .global         _Z30calculateSimilarityScoreKernelPiS_iiddPd
        .type           _Z30calculateSimilarityScoreKernelPiS_iiddPd,@function
        .size           _Z30calculateSimilarityScoreKernelPiS_iiddPd,(.L_x_2 - _Z30calculateSimilarityScoreKernelPiS_iiddPd)
        .other          _Z30calculateSimilarityScoreKernelPiS_iiddPd,@"STO_CUDA_ENTRY STV_DEFAULT"
_Z30calculateSimilarityScoreKernelPiS_iiddPd:
.text._Z30calculateSimilarityScoreKernelPiS_iiddPd:
[----:B------:R-:W-:Y:S01]  /*0000*/  LDC R1, c[0x0][0x37c] ;  /* 0x0000df00ff017b82 */ /* 0x000fe20000000800 */
[----:B------:R-:W-:Y:S05]  /*0010*/  EXIT ;  /* 0x000000000000794d */ /* 0x000fea0003800000 */
.L_x_0:
[----:B------:R-:W-:-:S00]  /*0020*/  BRA `(.L_x_0) ;  /* 0xfffffffc00fc7947 */ /* 0x000fc0000383ffff */
[----:B------:R-:W-:-:S00]  /*0030*/  NOP ;  /* 0x0000000000007918 */ /* 0x000fc00000000000 */
        /* <DEDUP_REMOVED lines=12> */
.L_x_2:


//--------------------- .text._Z19frobeniusNormKernelPiiiPd --------------------------
	.section	.text._Z19frobeniusNormKernelPiiiPd,"ax",@progbits
	.align	128
        .global         _Z19frobeniusNormKernelPiiiPd
        .type           _Z19frobeniusNormKernelPiiiPd,@function
        .size           _Z19frobeniusNormKernelPiiiPd,(.L_x_3 - _Z19frobeniusNormKernelPiiiPd)
        .other          _Z19frobeniusNormKernelPiiiPd,@"STO_CUDA_ENTRY STV_DEFAULT"
_Z19frobeniusNormKernelPiiiPd:
.text._Z19frobeniusNormKernelPiiiPd:
[----:B------:R-:W-:Y:S01]  /*0000*/  LDC R1, c[0x0][0x37c] ;  /* 0x0000df00ff017b82 */ /* 0x000fe20000000800 */
[----:B------:R-:W-:Y:S05]  /*0010*/  EXIT ;  /* 0x000000000000794d */ /* 0x000fea0003800000 */
.L_x_1:
        /* <DEDUP_REMOVED lines=14> */
.L_x_3:


//--------------------- .nv.shared.reserved.0     --------------------------
	.section	.nv.shared.reserved.0,"aw",@nobits
	.weak		__nv_reservedSMEM_offset_0_alias
	.size		__nv_reservedSMEM_offset_0_alias, 0, 64
	.other		__nv_reservedSMEM_offset_0_alias,@"STO_CUDA_RESERVED_SHARED STV_DEFAULT"
__nv_reservedSMEM_offset_0_alias:
	.zero		0
	.zero		64


//--------------------- .nv.constant0._Z30calculateSimilarityScoreKernelPiS_iiddPd --------------------------
	.section	.nv.constant0._Z30calculateSimilarityScoreKernelPiS_iiddPd,"a",@progbits
	.sectionflags	@""
	.align	4
.nv.constant0._Z30calculateSimilarityScoreKernelPiS_iiddPd:
	.zero		944


//--------------------- .nv.constant0._Z19frobeniusNormKernelPiiiPd --------------------------
	.section	.nv.constant0._Z19frobeniusNormKernelPiiiPd,"a",@progbits
	.sectionflags	@""
	.align	4
.nv.constant0._Z19frobeniusNormKernelPiiiPd:
	.zero		920


//--------------------- SYMBOLS --------------------------

	.type		.nv.reservedSmem.offset0,@object
	.size		.nv.reservedSmem.offset0,0x4
